	.headerflags	@"EF_CUDA_TEXMODE_UNIFIED EF_CUDA_64BIT_ADDRESS EF_CUDA_SM86 EF_CUDA_VIRTUAL_SM(EF_CUDA_SM86)"
	.elftype	@"ET_EXEC"


//--------------------- .nv.info                  --------------------------
	.section	.nv.info,"",@"SHT_CUDA_INFO"
	.align	4


	//----- nvinfo : EIATTR_REGCOUNT
	.align		4
        /*0000*/ 	.byte	0x04, 0x2f
        /*0002*/ 	.short	(.L_1 - .L_0)
	.align		4
.L_0:
        /*0004*/ 	.word	index@(triton_)
        /*0008*/ 	.word	0x00000028


	//----- nvinfo : EIATTR_MAX_STACK_SIZE
	.align		4
.L_1:
        /*000c*/ 	.byte	0x04, 0x23
        /*000e*/ 	.short	(.L_3 - .L_2)
	.align		4
.L_2:
        /*0010*/ 	.word	index@(triton_)
        /*0014*/ 	.word	0x00000000


	//----- nvinfo : EIATTR_MIN_STACK_SIZE
	.align		4
.L_3:
        /*0018*/ 	.byte	0x04, 0x12
        /*001a*/ 	.short	(.L_5 - .L_4)
	.align		4
.L_4:
        /*001c*/ 	.word	index@(triton_)
        /*0020*/ 	.word	0x00000000


	//----- nvinfo : EIATTR_FRAME_SIZE
	.align		4
.L_5:
        /*0024*/ 	.byte	0x04, 0x11
        /*0026*/ 	.short	(.L_7 - .L_6)
	.align		4
.L_6:
        /*0028*/ 	.word	index@(triton_)
        /*002c*/ 	.word	0x00000000
.L_7:


//--------------------- .nv.info.triton_          --------------------------
	.section	.nv.info.triton_,"",@"SHT_CUDA_INFO"
	.align	4


	//----- nvinfo : EIATTR_CUDA_API_VERSION
	.align		4
        /*0000*/ 	.byte	0x04, 0x37
        /*0002*/ 	.short	(.L_9 - .L_8)
.L_8:
        /*0004*/ 	.word	0x0000007b


	//----- nvinfo : EIATTR_SW2861232_WAR
	.align		4
.L_9:
        /*0008*/ 	.byte	0x01, 0x35
	.zero		2


	//----- nvinfo : EIATTR_PARAM_CBANK
	.align		4
        /*000c*/ 	.byte	0x04, 0x0a
        /*000e*/ 	.short	(.L_11 - .L_10)
	.align		4
.L_10:
        /*0010*/ 	.word	index@(.nv.constant0.triton_)
        /*0014*/ 	.short	0x0160
        /*0016*/ 	.short	0x0040


	//----- nvinfo : EIATTR_CBANK_PARAM_SIZE
	.align		4
.L_11:
        /*0018*/ 	.byte	0x03, 0x19
        /*001a*/ 	.short	0x0040


	//----- nvinfo : EIATTR_KPARAM_INFO
	.align		4
        /*001c*/ 	.byte	0x04, 0x17
        /*001e*/ 	.short	(.L_13 - .L_12)
.L_12:
        /*0020*/ 	.word	0x00000000
        /*0024*/ 	.short	0x0008
        /*0026*/ 	.short	0x003c
        /*0028*/ 	.byte	0x00, 0xf0, 0x11, 0x00


	//----- nvinfo : EIATTR_KPARAM_INFO
	.align		4
.L_13:
        /*002c*/ 	.byte	0x04, 0x17
        /*002e*/ 	.short	(.L_15 - .L_14)
.L_14:
        /*0030*/ 	.word	0x00000000
        /*0034*/ 	.short	0x0007
        /*0036*/ 	.short	0x0038
        /*0038*/ 	.byte	0x00, 0xf0, 0x11, 0x00


	//----- nvinfo : EIATTR_KPARAM_INFO
	.align		4
.L_15:
        /*003c*/ 	.byte	0x04, 0x17
        /*003e*/ 	.short	(.L_17 - .L_16)
.L_16:
        /*0040*/ 	.word	0x00000000
        /*0044*/ 	.short	0x0006
        /*0046*/ 	.short	0x0030
        /*0048*/ 	.byte	0x00, 0xf0, 0x21, 0x00


	//----- nvinfo : EIATTR_KPARAM_INFO
	.align		4
.L_17:
        /*004c*/ 	.byte	0x04, 0x17
        /*004e*/ 	.short	(.L_19 - .L_18)
.L_18:
        /*0050*/ 	.word	0x00000000
        /*0054*/ 	.short	0x0005
        /*0056*/ 	.short	0x0028
        /*0058*/ 	.byte	0x00, 0xf0, 0x21, 0x00


	//----- nvinfo : EIATTR_KPARAM_INFO
	.align		4
.L_19:
        /*005c*/ 	.byte	0x04, 0x17
        /*005e*/ 	.short	(.L_21 - .L_20)
.L_20:
        /*0060*/ 	.word	0x00000000
        /*0064*/ 	.short	0x0004
        /*0066*/ 	.short	0x0020
        /*0068*/ 	.byte	0x00, 0xf0, 0x21, 0x00


	//----- nvinfo : EIATTR_KPARAM_INFO
	.align		4
.L_21:
        /*006c*/ 	.byte	0x04, 0x17
        /*006e*/ 	.short	(.L_23 - .L_22)
.L_22:
        /*0070*/ 	.word	0x00000000
        /*0074*/ 	.short	0x0003
        /*0076*/ 	.short	0x0018
        /*0078*/ 	.byte	0x00, 0xf0, 0x21, 0x00


	//----- nvinfo : EIATTR_KPARAM_INFO
	.align		4
.L_23:
        /*007c*/ 	.byte	0x04, 0x17
        /*007e*/ 	.short	(.L_25 - .L_24)
.L_24:
        /*0080*/ 	.word	0x00000000
        /*0084*/ 	.short	0x0002
        /*0086*/ 	.short	0x0010
        /*0088*/ 	.byte	0x00, 0xf0, 0x21, 0x00


	//----- nvinfo : EIATTR_KPARAM_INFO
	.align		4
.L_25:
        /*008c*/ 	.byte	0x04, 0x17
        /*008e*/ 	.short	(.L_27 - .L_26)
.L_26:
        /*0090*/ 	.word	0x00000000
        /*0094*/ 	.short	0x0001
        /*0096*/ 	.short	0x0008
        /*0098*/ 	.byte	0x00, 0xf0, 0x21, 0x00


	//----- nvinfo : EIATTR_KPARAM_INFO
	.align		4
.L_27:
        /*009c*/ 	.byte	0x04, 0x17
        /*009e*/ 	.short	(.L_29 - .L_28)
.L_28:
        /*00a0*/ 	.word	0x00000000
        /*00a4*/ 	.short	0x0000
        /*00a6*/ 	.short	0x0000
        /*00a8*/ 	.byte	0x00, 0xf0, 0x21, 0x00


	//----- nvinfo : EIATTR_MAXREG_COUNT
	.align		4
.L_29:
        /*00ac*/ 	.byte	0x03, 0x1b
        /*00ae*/ 	.short	0x00ff


	//----- nvinfo : EIATTR_COOP_GROUP_MASK_REGIDS
	.align		4
        /*00b0*/ 	.byte	0x04, 0x29
        /*00b2*/ 	.short	(.L_31 - .L_30)


	//   ....[0]....
.L_30:
        /*00b4*/ 	.word	0xffffffff


	//   ....[1]....
        /*00b8*/ 	.word	0xffffffff


	//   ....[2]....
        /*00bc*/ 	.word	0xffffffff


	//   ....[3]....
        /*00c0*/ 	.word	0xffffffff


	//   ....[4]....
        /*00c4*/ 	.word	0xffffffff


	//   ....[5]....
        /*00c8*/ 	.word	0xffffffff


	//   ....[6]....
        /*00cc*/ 	.word	0xffffffff


	//   ....[7]....
        /*00d0*/ 	.word	0xffffffff


	//   ....[8]....
        /*00d4*/ 	.word	0xffffffff


	//   ....[9]....
        /*00d8*/ 	.word	0xffffffff


	//   ....[10]....
        /*00dc*/ 	.word	0xffffffff


	//----- nvinfo : EIATTR_COOP_GROUP_INSTR_OFFSETS
	.align		4
.L_31:
        /*00e0*/ 	.byte	0x04, 0x28
        /*00e2*/ 	.short	(.L_33 - .L_32)


	//   ....[0]....
.L_32:
        /*00e4*/ 	.word	0x00000e90


	//   ....[1]....
        /*00e8*/ 	.word	0x00000ea0


	//   ....[2]....
        /*00ec*/ 	.word	0x00000eb0


	//   ....[3]....
        /*00f0*/ 	.word	0x00000ec0


	//   ....[4]....
        /*00f4*/ 	.word	0x00000ef0


	//   ....[5]....
        /*00f8*/ 	.word	0x00000f10


	//   ....[6]....
        /*00fc*/ 	.word	0x00000f30


	//   ....[7]....
        /*0100*/ 	.word	0x00000f40


	//   ....[8]....
        /*0104*/ 	.word	0x00001100


	//   ....[9]....
        /*0108*/ 	.word	0x00001120


	//   ....[10]....
        /*010c*/ 	.word	0x00001150


	//----- nvinfo : EIATTR_EXIT_INSTR_OFFSETS
	.align		4
.L_33:
        /*0110*/ 	.byte	0x04, 0x1c
        /*0112*/ 	.short	(.L_35 - .L_34)


	//   ....[0]....
.L_34:
        /*0114*/ 	.word	0x00001320


	//   ....[1]....
        /*0118*/ 	.word	0x00001340


	//----- nvinfo : EIATTR_MAX_THREADS
	.align		4
.L_35:
        /*011c*/ 	.byte	0x04, 0x05
        /*011e*/ 	.short	(.L_37 - .L_36)
.L_36:
        /*0120*/ 	.word	0x00000100
        /*0124*/ 	.word	0x00000001
        /*0128*/ 	.word	0x00000001
.L_37:


//--------------------- .nv.rel.action            --------------------------
	.section	.nv.rel.action,"",@"SHT_CUDA_RELOCINFO"
	.align	8
	.sectionentsize	8
        /*0000*/ 	.byte	0x73, 0x00, 0x00, 0x00, 0x00, 0x00, 0x00, 0x00, 0x00, 0x00, 0x00, 0x11, 0x25, 0x00, 0x05, 0x36


//--------------------- .nv.constant0.triton_     --------------------------
	.section	.nv.constant0.triton_,"a",@progbits
	.align	4
.nv.constant0.triton_:
	.zero		416


//--------------------- .text.triton_             --------------------------
	.section	.text.triton_,"ax",@progbits
	.sectionflags	@"SHF_BARRIERS=1"
	.sectioninfo	@"SHI_REGISTERS=40"
	.align	128
        .global         triton_
        .type           triton_,@function
        .size           triton_,(.L_x_1 - triton_)
        .other          triton_,@"STO_CUDA_ENTRY STV_DEFAULT"
triton_:
.text.triton_:
[----:B------:R-:W-:-:S02]  /*0000*/  IMAD.MOV.U32 R1, RZ, RZ, c[0x0][0x28] ;  /* 0x00000a00ff017624 */ /* 0x000fc400078e00ff */
[----:B------:R-:W0:Y:S01]  /*0010*/  S2R R3, SR_CTAID.X ;  /* 0x0000000000037919 */ /* 0x000e220000002500 */
[----:B------:R-:W-:Y:S01]  /*0020*/  IMAD.MOV.U32 R22, RZ, RZ, 0x8 ;  /* 0x00000008ff167424 */ /* 0x000fe200078e00ff */
[----:B------:R-:W-:Y:S01]  /*0030*/  CS2R R16, SRZ ;  /* 0x0000000000107805 */ /* 0x000fe2000001ff00 */
[----:B------:R-:W-:Y:S01]  /*0040*/  ULDC.64 UR4, c[0x0][0x118] ;  /* 0x0000460000047ab9 */ /* 0x000fe20000000a00 */
[----:B------:R-:W1:Y:S01]  /*0050*/  S2R R8, SR_TID.X ;  /* 0x0000000000087919 */ /* 0x000e620000002100 */
[----:B0-----:R-:W-:Y:S02]  /*0060*/  IMAD.SHL.U32 R3, R3, 0x20, RZ ;  /* 0x0000002003037824 */ /* 0x001fe400078e00ff */
[----:B-1----:R-:W-:-:S05]  /*0070*/  IMAD.SHL.U32 R6, R8, 0x4, RZ ;  /* 0x0000000408067824 */ /* 0x002fca00078e00ff */
[C---:B------:R-:W-:Y:S02]  /*0080*/  LOP3.LUT R0, R3.reuse, 0x1c, R6, 0xf8, !PT ;  /* 0x0000001c03007812 */ /* 0x040fe400078ef806 */
[----:B------:R-:W-:Y:S02]  /*0090*/  LOP3.LUT R6, R6, 0x1c, RZ, 0xc0, !PT ;  /* 0x0000001c06067812 */ /* 0x000fe400078ec0ff */
[C---:B------:R-:W-:Y:S01]  /*00a0*/  ISETP.GE.AND P1, PT, R0.reuse, c[0x0][0x198], PT ;  /* 0x0000660000007a0c */ /* 0x040fe20003f26270 */
[----:B------:R-:W-:Y:S01]  /*00b0*/  IMAD.HI R9, R0, 0x2fa0be83, RZ ;  /* 0x2fa0be8300097827 */ /* 0x000fe200078e02ff */
[----:B------:R-:W-:-:S04]  /*00c0*/  LOP3.LUT R37, R3, 0x1, R6, 0xfe, !PT ;  /* 0x0000000103257812 */ /* 0x000fc800078efe06 */
[----:B------:R-:W-:Y:S02]  /*00d0*/  SHF.R.U32.HI R2, RZ, 0x1f, R9 ;  /* 0x0000001fff027819 */ /* 0x000fe40000011609 */
[----:B------:R-:W-:Y:S02]  /*00e0*/  ISETP.GE.AND P2, PT, R37, c[0x0][0x198], PT ;  /* 0x0000660025007a0c */ /* 0x000fe40003f46270 */
[----:B------:R-:W-:-:S05]  /*00f0*/  LEA.HI.SX32 R9, R9, R2, 0x1b ;  /* 0x0000000209097211 */ /* 0x000fca00078fdaff */
[----:B------:R-:W-:Y:S01]  /*0100*/  IMAD.WIDE R22, R9, R22, c[0x0][0x160] ;  /* 0x0000580009167625 */ /* 0x000fe200078e0216 */
[----:B------:R-:W-:Y:S01]  /*0110*/  CS2R R24, SRZ ;  /* 0x0000000000187805 */ /* 0x000fe2000001ff00 */
[----:B------:R-:W-:-:S03]  /*0120*/  LOP3.LUT R33, R3, 0x2, R6, 0xfe, !PT ;  /* 0x0000000203217812 */ /* 0x000fc600078efe06 */
[----:B------:R-:W2:Y:S01]  /*0130*/  @!P1 LDG.E.EL.64 R16, [R22.64] ;  /* 0x0000000416109981 */ /* 0x000ea2000c2e1b00 */
[----:B------:R-:W-:-:S03]  /*0140*/  ISETP.GE.AND P0, PT, R33, c[0x0][0x198], PT ;  /* 0x0000660021007a0c */ /* 0x000fc60003f06270 */
[----:B------:R-:W3:Y:S01]  /*0150*/  @!P2 LDG.E.EL.64 R24, [R22.64] ;  /* 0x000000041618a981 */ /* 0x000ee2000c2e1b00 */
[----:B------:R-:W-:-:S09]  /*0160*/  CS2R R14, SRZ ;  /* 0x00000000000e7805 */ /* 0x000fd2000001ff00 */
[----:B------:R-:W4:Y:S01]  /*0170*/  @!P0 LDG.E.EL.64 R14, [R22.64] ;  /* 0x00000004160e8981 */ /* 0x000f22000c2e1b00 */
[----:B------:R-:W-:Y:S01]  /*0180*/  SHF.R.U32.HI R32, RZ, 0x3, R8 ;  /* 0x00000003ff207819 */ /* 0x000fe20000011608 */
[----:B------:R-:W-:Y:S01]  /*0190*/  IMAD.HI R2, R37, 0x2fa0be83, RZ ;  /* 0x2fa0be8325027827 */ /* 0x000fe200078e02ff */
[----:B------:R-:W-:Y:S02]  /*01a0*/  CS2R R10, SRZ ;  /* 0x00000000000a7805 */ /* 0x000fe4000001ff00 */
[----:B------:R-:W-:Y:S01]  /*01b0*/  SGXT.U32 R32, R32, 0x5 ;  /* 0x000000052020781a */ /* 0x000fe20000000000 */
[C---:B------:R-:W-:Y:S01]  /*01c0*/  IMAD R5, R9.reuse, -0xac, R0 ;  /* 0xffffff5409057824 */ /* 0x040fe200078e0200 */
[----:B------:R-:W-:Y:S01]  /*01d0*/  SHF.R.U32.HI R7, RZ, 0x1f, R2 ;  /* 0x0000001fff077819 */ /* 0x000fe20000011602 */
[----:B------:R-:W-:Y:S02]  /*01e0*/  IMAD.MOV.U32 R0, RZ, RZ, 0x4 ;  /* 0x00000004ff007424 */ /* 0x000fe400078e00ff */
[----:B------:R-:W-:Y:S01]  /*01f0*/  IMAD R30, R9, 0x32, R32 ;  /* 0x00000032091e7824 */ /* 0x000fe200078e0220 */
[----:B------:R-:W-:Y:S01]  /*0200*/  LEA.HI.SX32 R2, R2, R7, 0x1b ;  /* 0x0000000702027211 */ /* 0x000fe200078fdaff */
[----:B------:R-:W-:-:S02]  /*0210*/  IMAD.MOV.U32 R12, RZ, RZ, RZ ;  /* 0x000000ffff0c7224 */ /* 0x000fc400078e00ff */
[----:B------:R-:W-:Y:S02]  /*0220*/  IMAD R30, R30, 0xac, RZ ;  /* 0x000000ac1e1e7824 */ /* 0x000fe400078e02ff */
[----:B------:R-:W-:Y:S02]  /*0230*/  IMAD R37, R2, -0xac, R37 ;  /* 0xffffff5402257824 */ /* 0x000fe400078e0225 */
[--C-:B------:R-:W-:Y:S02]  /*0240*/  IMAD.IADD R19, R5, 0x1, R30.reuse ;  /* 0x0000000105137824 */ /* 0x100fe400078e021e */
[----:B------:R-:W-:Y:S01]  /*0250*/  IMAD.IADD R7, R37, 0x1, R30 ;  /* 0x0000000125077824 */ /* 0x000fe200078e021e */
[----:B------:R-:W-:Y:S01]  /*0260*/  SHF.R.U32.HI R34, RZ, 0x3, R8 ;  /* 0x00000003ff227819 */ /* 0x000fe20000011608 */
[----:B------:R-:W-:Y:S01]  /*0270*/  IMAD.WIDE R26, R19, R0, c[0x0][0x170] ;  /* 0x00005c00131a7625 */ /* 0x000fe200078e0200 */
[----:B------:R-:W-:-:S03]  /*0280*/  LOP3.LUT R13, R32, 0x20, RZ, 0xfc, !PT ;  /* 0x00000020200d7812 */ /* 0x000fc600078efcff */
[----:B------:R-:W-:Y:S02]  /*0290*/  IMAD.MOV.U32 R2, RZ, RZ, RZ ;  /* 0x000000ffff027224 */ /* 0x000fe400078e00ff */
[-C--:B------:R-:W-:Y:S01]  /*02a0*/  IMAD.WIDE R20, R7, R0.reuse, c[0x0][0x170] ;  /* 0x00005c0007147625 */ /* 0x080fe200078e0200 */
[----:B------:R-:W-:Y:S01]  /*02b0*/  SGXT.U32 R34, R34, 0x5 ;  /* 0x000000052222781a */ /* 0x000fe20000000000 */
[----:B------:R0:W5:Y:S02]  /*02c0*/  @!P1 LDG.E R12, [R26.64] ;  /* 0x000000041a0c9981 */ /* 0x000164000c1e1900 */
[----:B------:R-:W-:Y:S02]  /*02d0*/  IMAD.WIDE R18, R19, R0, c[0x0][0x180] ;  /* 0x0000600013127625 */ /* 0x000fe400078e0200 */
[----:B------:R1:W5:Y:S04]  /*02e0*/  @!P2 LDG.E R2, [R20.64] ;  /* 0x000000041402a981 */ /* 0x000368000c1e1900 */
[----:B------:R0:W5:Y:S01]  /*02f0*/  @!P1 LDG.E R10, [R18.64] ;  /* 0x00000004120a9981 */ /* 0x000162000c1e1900 */
[----:B-1----:R-:W-:Y:S01]  /*0300*/  I2F.F64.U32 R20, R13 ;  /* 0x0000000d00147312 */ /* 0x002fe20000201800 */
[----:B------:R-:W-:-:S07]  /*0310*/  IMAD.MOV.U32 R35, RZ, RZ, RZ ;  /* 0x000000ffff237224 */ /* 0x000fce00078e00ff */
[----:B0-----:R0:W1:Y:S01]  /*0320*/  I2F.F64.U32 R18, R34 ;  /* 0x0000002200127312 */ /* 0x0010620000201800 */
[----:B------:R-:W-:Y:S01]  /*0330*/  IMAD.WIDE R28, R5, R0, c[0x0][0x178] ;  /* 0x00005e00051c7625 */ /* 0x000fe200078e0200 */
[----:B------:R-:W-:-:S04]  /*0340*/  IADD3 R31, R30, 0x1580, RZ ;  /* 0x000015801e1f7810 */ /* 0x000fc80007ffe0ff */
[----:B------:R0:W5:Y:S01]  /*0350*/  @!P1 LDG.E.EL R35, [R28.64] ;  /* 0x000000041c239981 */ /* 0x000162000c2e1900 */
[----:B------:R-:W-:Y:S01]  /*0360*/  ISETP.LT.U32.AND P6, PT, R13, 0x32, !P1 ;  /* 0x000000320d00780c */ /* 0x000fe20004fc1070 */
[----:B------:R-:W-:-:S04]  /*0370*/  IMAD.WIDE R26, R7, R0, c[0x0][0x180] ;  /* 0x00006000071a7625 */ /* 0x000fc800078e0200 */
[----:B------:R-:W-:Y:S01]  /*0380*/  IMAD.MOV.U32 R36, RZ, RZ, RZ ;  /* 0x000000ffff247224 */ /* 0x000fe200078e00ff */
[----:B------:R1:W5:Y:S01]  /*0390*/  @!P2 LDG.E R11, [R26.64] ;  /* 0x000000041a0ba981 */ /* 0x000362000c1e1900 */
[----:B0-----:R-:W-:Y:S01]  /*03a0*/  IADD3 R29, R5, R31, RZ ;  /* 0x0000001f051d7210 */ /* 0x001fe20007ffe0ff */
[----:B------:R-:W-:-:S04]  /*03b0*/  IMAD.HI R28, R33, 0x2fa0be83, RZ ;  /* 0x2fa0be83211c7827 */ /* 0x000fc800078e02ff */
[----:B-1----:R-:W-:-:S05]  /*03c0*/  IMAD.WIDE R26, R29, R0, c[0x0][0x170] ;  /* 0x00005c001d1a7625 */ /* 0x002fca00078e0200 */
[----:B------:R0:W5:Y:S02]  /*03d0*/  @P6 LDG.E R36, [R26.64] ;  /* 0x000000041a246981 */ /* 0x000164000c1e1900 */
[----:B0-----:R-:W-:Y:S01]  /*03e0*/  IMAD.WIDE R26, R37, R0, c[0x0][0x178] ;  /* 0x00005e00251a7625 */ /* 0x001fe200078e0200 */
[----:B--2---:R-:W0:-:S04]  /*03f0*/  DSETP.NAN.AND P3, PT, R16, R16, PT ;  /* 0x000000101000722a */ /* 0x004e080003f68000 */
[----:B------:R-:W1:Y:S02]  /*0400*/  DSETP.GEU.AND P5, PT, R16, 50, PT ;  /* 0x404900001000742a */ /* 0x000e640003fae000 */
[C---:B0-----:R-:W-:Y:S02]  /*0410*/  FSEL R32, R16.reuse, RZ, P3 ;  /* 0x000000ff10207208 */ /* 0x041fe40001800000 */
[C---:B------:R-:W-:Y:S01]  /*0420*/  FSEL R34, R17.reuse, 3.140625, P3 ;  /* 0x4049000011227808 */ /* 0x040fe20001800000 */
[C---:B---3--:R-:W0:Y:S01]  /*0430*/  DSETP.NAN.AND P4, PT, R24.reuse, R24, PT ;  /* 0x000000181800722a */ /* 0x048e220003f88000 */
[----:B-1----:R-:W-:Y:S02]  /*0440*/  FSEL R16, R16, R32, !P5 ;  /* 0x0000002010107208 */ /* 0x002fe40006800000 */
[----:B------:R-:W-:Y:S01]  /*0450*/  FSEL R17, R17, R34, !P5 ;  /* 0x0000002211117208 */ /* 0x000fe20006800000 */
[----:B------:R-:W1:Y:S02]  /*0460*/  DSETP.GEU.AND P5, PT, R24, 50, PT ;  /* 0x404900001800742a */ /* 0x000e640003fae000 */
[----:B0-----:R-:W-:-:S02]  /*0470*/  FSEL R32, R25, 3.140625, P4 ;  /* 0x4049000019207808 */ /* 0x001fc40002000000 */
[----:B------:R-:W-:Y:S01]  /*0480*/  FSEL R5, R24, RZ, P4 ;  /* 0x000000ff18057208 */ /* 0x000fe20002000000 */
[----:B------:R-:W-:-:S04]  /*0490*/  DSETP.GT.AND P3, PT, R16, R18, PT ;  /* 0x000000121000722a */ /* 0x000fc80003f64000 */
[----:B------:R1:W-:Y:S02]  /*04a0*/  DSETP.GT.AND P4, PT, R16, R20, PT ;  /* 0x000000141000722a */ /* 0x0003e40003f84000 */
[----:B-1----:R-:W-:Y:S02]  /*04b0*/  FSEL R17, R25, R32, !P5 ;  /* 0x0000002019117208 */ /* 0x002fe40006800000 */
[----:B------:R-:W-:Y:S01]  /*04c0*/  FSEL R16, R24, R5, !P5 ;  /* 0x0000000518107208 */ /* 0x000fe20006800000 */
[----:B----4-:R-:W0:Y:S01]  /*04d0*/  DSETP.NAN.AND P5, PT, R14, R14, PT ;  /* 0x0000000e0e00722a */ /* 0x010e220003fa8000 */
[----:B------:R-:W-:Y:S01]  /*04e0*/  SHF.R.U32.HI R32, RZ, 0x1f, R28 ;  /* 0x0000001fff207819 */ /* 0x000fe2000001161c */
[----:B------:R-:W-:-:S03]  /*04f0*/  IMAD.MOV.U32 R5, RZ, RZ, RZ ;  /* 0x000000ffff057224 */ /* 0x000fc600078e00ff */
[----:B------:R-:W-:Y:S01]  /*0500*/  LEA.HI.SX32 R32, R28, R32, 0x1b ;  /* 0x000000201c207211 */ /* 0x000fe200078fdaff */
[----:B------:R-:W-:Y:S01]  /*0510*/  IMAD.WIDE R24, R29, R0, c[0x0][0x180] ;  /* 0x000060001d187625 */ /* 0x000fe200078e0200 */
[----:B0-----:R-:W-:Y:S02]  /*0520*/  FSEL R28, R14, RZ, P5 ;  /* 0x000000ff0e1c7208 */ /* 0x001fe40002800000 */
[C---:B------:R-:W-:Y:S01]  /*0530*/  FSEL R29, R15.reuse, 3.140625, P5 ;  /* 0x404900000f1d7808 */ /* 0x040fe20002800000 */
[----:B------:R-:W0:Y:S01]  /*0540*/  DSETP.GEU.AND P5, PT, R14, 50, PT ;  /* 0x404900000e00742a */ /* 0x000e220003fae000 */
[----:B------:R-:W-:Y:S01]  /*0550*/  IMAD R33, R32, -0xac, R33 ;  /* 0xffffff5420217824 */ /* 0x000fe200078e0221 */
[----:B------:R1:W2:Y:S01]  /*0560*/  @P6 LDG.E R5, [R24.64] ;  /* 0x0000000418056981 */ /* 0x0002a2000c1e1900 */
[----:B------:R-:W-:Y:S02]  /*0570*/  IMAD.MOV.U32 R34, RZ, RZ, RZ ;  /* 0x000000ffff227224 */ /* 0x000fe400078e00ff */
[----:B------:R-:W-:Y:S01]  /*0580*/  IMAD.MOV.U32 R32, RZ, RZ, RZ ;  /* 0x000000ffff207224 */ /* 0x000fe200078e00ff */
[----:B0-----:R-:W-:Y:S01]  /*0590*/  FSEL R15, R15, R29, !P5 ;  /* 0x0000001d0f0f7208 */ /* 0x001fe20006800000 */
[C---:B------:R-:W-:Y:S01]  /*05a0*/  IMAD.IADD R29, R33.reuse, 0x1, R30 ;  /* 0x00000001211d7824 */ /* 0x040fe200078e021e */
[----:B------:R-:W-:Y:S01]  /*05b0*/  FSEL R14, R14, R28, !P5 ;  /* 0x0000001c0e0e7208 */ /* 0x000fe20006800000 */
[----:B------:R0:W3:Y:S01]  /*05c0*/  @!P2 LDG.E.EL R34, [R26.64] ;  /* 0x000000041a22a981 */ /* 0x0000e2000c2e1900 */
[----:B-1----:R-:W-:-:S05]  /*05d0*/  IMAD.WIDE R24, R33, R0, c[0x0][0x178] ;  /* 0x00005e0021187625 */ /* 0x002fca00078e0200 */
[----:B------:R1:W4:Y:S01]  /*05e0*/  @!P0 LDG.E.EL R32, [R24.64] ;  /* 0x0000000418208981 */ /* 0x000322000c2e1900 */
[----:B0-----:R-:W-:-:S04]  /*05f0*/  IMAD.WIDE R26, R29, R0, c[0x0][0x170] ;  /* 0x00005c001d1a7625 */ /* 0x001fc800078e0200 */
[----:B------:R-:W-:Y:S01]  /*0600*/  IMAD.WIDE R28, R29, R0, c[0x0][0x180] ;  /* 0x000060001d1c7625 */ /* 0x000fe200078e0200 */
[----:B-1----:R-:W-:-:S06]  /*0610*/  CS2R R24, SRZ ;  /* 0x0000000000187805 */ /* 0x002fcc000001ff00 */
[----:B------:R0:W3:Y:S04]  /*0620*/  @!P0 LDG.E R25, [R28.64] ;  /* 0x000000041c198981 */ /* 0x0000e8000c1e1900 */
[----:B------:R1:W3:Y:S01]  /*0630*/  @!P0 LDG.E R24, [R26.64] ;  /* 0x000000041a188981 */ /* 0x0002e2000c1e1900 */
[----:B0-----:R-:W-:Y:S02]  /*0640*/  IMAD.MOV.U32 R28, RZ, RZ, RZ ;  /* 0x000000ffff1c7224 */ /* 0x001fe400078e00ff */
[----:B-1----:R-:W-:-:S05]  /*0650*/  IMAD.WIDE R26, R9, R0, c[0x0][0x168] ;  /* 0x00005a00091a7625 */ /* 0x002fca00078e0200 */
[----:B------:R-:W3:Y:S01]  /*0660*/  @!P1 LDG.E.EL R28, [R26.64] ;  /* 0x000000041a1c9981 */ /* 0x000ee2000c2e1900 */
[----:B-----5:R-:W-:Y:S02]  /*0670*/  SEL R12, R12, RZ, !P1 ;  /* 0x000000ff0c0c7207 */ /* 0x020fe40004800000 */
[----:B------:R-:W-:-:S03]  /*0680*/  SEL R29, R10, RZ, !P1 ;  /* 0x000000ff0a1d7207 */ /* 0x000fc60004800000 */
[----:B------:R-:W-:-:S04]  /*0690*/  FADD R9, R12, R35 ;  /* 0x000000230c097221 */ /* 0x000fc80000000000 */
[----:B------:R-:W-:Y:S01]  /*06a0*/  FADD R9, R29, R9 ;  /* 0x000000091d097221 */ /* 0x000fe20000000000 */
[----:B------:R-:W-:Y:S01]  /*06b0*/  IMAD.IADD R37, R37, 0x1, R31 ;  /* 0x0000000125257824 */ /* 0x000fe200078e021f */
[----:B------:R-:W-:Y:S02]  /*06c0*/  MOV R12, RZ ;  /* 0x000000ff000c7202 */ /* 0x000fe40000000f00 */
[----:B------:R-:W-:-:S05]  /*06d0*/  SEL R36, R36, RZ, P6 ;  /* 0x000000ff24247207 */ /* 0x000fca0003000000 */
[----:B------:R-:W-:Y:S01]  /*06e0*/  FADD R35, R36, R35 ;  /* 0x0000002324237221 */ /* 0x000fe20000000000 */
[----:B------:R-:W-:Y:S02]  /*06f0*/  SEL R2, R2, RZ, !P2 ;  /* 0x000000ff02027207 */ /* 0x000fe40005000000 */
[----:B--2---:R-:W-:-:S05]  /*0700*/  SEL R36, R5, RZ, P6 ;  /* 0x000000ff05247207 */ /* 0x004fca0003000000 */
[----:B------:R-:W-:Y:S01]  /*0710*/  FADD R5, R36, R35 ;  /* 0x0000002324057221 */ /* 0x000fe20000000000 */
[----:B------:R-:W-:Y:S01]  /*0720*/  IMAD.MOV.U32 R35, RZ, RZ, RZ ;  /* 0x000000ffff237224 */ /* 0x000fe200078e00ff */
[----:B---3--:R-:W-:-:S04]  /*0730*/  LOP3.LUT P5, RZ, R28, 0x7fffffff, RZ, 0xc0, !PT ;  /* 0x7fffffff1cff7812 */ /* 0x008fc800078ac0ff */
[----:B------:R-:W-:Y:S02]  /*0740*/  @!P3 FSEL R9, R9, RZ, !P5 ;  /* 0x000000ff0909b208 */ /* 0x000fe40006800000 */
[----:B------:R-:W-:Y:S01]  /*0750*/  ISETP.LT.U32.AND P3, PT, R13, 0x32, !P2 ;  /* 0x000000320d00780c */ /* 0x000fe20005761070 */
[----:B------:R-:W-:-:S12]  /*0760*/  IMAD.WIDE R28, R37, R0, c[0x0][0x170] ;  /* 0x00005c00251c7625 */ /* 0x000fd800078e0200 */
[----:B------:R0:W2:Y:S02]  /*0770*/  @P3 LDG.E R12, [R28.64] ;  /* 0x000000041c0c3981 */ /* 0x0000a4000c1e1900 */
[----:B0-----:R-:W-:-:S06]  /*0780*/  IMAD.MOV.U32 R28, RZ, RZ, RZ ;  /* 0x000000ffff1c7224 */ /* 0x001fcc00078e00ff */
[----:B------:R-:W3:Y:S01]  /*0790*/  @!P2 LDG.E.EL R28, [R26.64] ;  /* 0x000000041a1ca981 */ /* 0x000ee2000c2e1900 */
[----:B------:R-:W-:-:S05]  /*07a0*/  IMAD.WIDE R36, R37, R0, c[0x0][0x180] ;  /* 0x0000600025247625 */ /* 0x000fca00078e0200 */
[----:B------:R-:W5:Y:S01]  /*07b0*/  @P3 LDG.E R35, [R36.64] ;  /* 0x0000000424233981 */ /* 0x000f62000c1e1900 */
[----:B------:R-:W-:Y:S01]  /*07c0*/  SEL R29, R11, RZ, !P2 ;  /* 0x000000ff0b1d7207 */ /* 0x000fe20005000000 */
[----:B------:R-:W-:-:S04]  /*07d0*/  FADD R2, R2, R34 ;  /* 0x0000002202027221 */ /* 0x000fc80000000000 */
[----:B------:R-:W-:Y:S01]  /*07e0*/  FADD R2, R29, R2 ;  /* 0x000000021d027221 */ /* 0x000fe20000000000 */
[----:B------:R-:W-:-:S06]  /*07f0*/  IMAD.MOV.U32 R29, RZ, RZ, RZ ;  /* 0x000000ffff1d7224 */ /* 0x000fcc00078e00ff */
[----:B------:R-:W4:Y:S01]  /*0800*/  @!P0 LDG.E.EL R29, [R26.64] ;  /* 0x000000041a1d8981 */ /* 0x000f22000c2e1900 */
[----:B------:R-:W-:Y:S01]  /*0810*/  @!P4 FSEL R5, R5, RZ, !P5 ;  /* 0x000000ff0505c208 */ /* 0x000fe20006800000 */
[----:B------:R-:W0:Y:S01]  /*0820*/  DSETP.GT.AND P5, PT, R16, R18, PT ;  /* 0x000000121000722a */ /* 0x000e220003fa4000 */
[----:B------:R-:W-:Y:S02]  /*0830*/  SEL R25, R25, RZ, !P0 ;  /* 0x000000ff19197207 */ /* 0x000fe40004000000 */
[----:B---3--:R-:W-:-:S11]  /*0840*/  LOP3.LUT P4, RZ, R28, 0x7fffffff, RZ, 0xc0, !PT ;  /* 0x7fffffff1cff7812 */ /* 0x008fd6000788c0ff */
[----:B0-----:R-:W-:Y:S01]  /*0850*/  @!P5 FSEL R2, R2, RZ, !P4 ;  /* 0x000000ff0202d208 */ /* 0x001fe20006000000 */
[----:B------:R2:W0:Y:S02]  /*0860*/  DSETP.GT.AND P5, PT, R16, R20, PT ;  /* 0x000000141000722a */ /* 0x0004240003fa4000 */
[----:B--2---:R-:W-:Y:S02]  /*0870*/  SEL R17, R12, RZ, P3 ;  /* 0x000000ff0c117207 */ /* 0x004fe40001800000 */
[----:B-----5:R-:W-:-:S03]  /*0880*/  SEL R35, R35, RZ, P3 ;  /* 0x000000ff23237207 */ /* 0x020fc60001800000 */
[----:B------:R-:W-:-:S04]  /*0890*/  FADD R12, R17, R34 ;  /* 0x00000022110c7221 */ /* 0x000fc80000000000 */
[----:B------:R-:W-:Y:S01]  /*08a0*/  FADD R12, R35, R12 ;  /* 0x0000000c230c7221 */ /* 0x000fe20000000000 */
[----:B------:R-:W-:-:S04]  /*08b0*/  SEL R17, R24, RZ, !P0 ;  /* 0x000000ff18117207 */ /* 0x000fc80004000000 */
[----:B0-----:R-:W-:Y:S01]  /*08c0*/  @!P5 FSEL R12, R12, RZ, !P4 ;  /* 0x000000ff0c0cd208 */ /* 0x001fe20006000000 */
[----:B------:R-:W0:Y:S01]  /*08d0*/  DSETP.GT.AND P4, PT, R14, R18, PT ;  /* 0x000000120e00722a */ /* 0x000e220003f84000 */
[----:B----4-:R-:W-:Y:S01]  /*08e0*/  FADD R28, R17, R32 ;  /* 0x00000020111c7221 */ /* 0x010fe20000000000 */
[----:B------:R-:W-:-:S03]  /*08f0*/  LOP3.LUT P5, RZ, R29, 0x7fffffff, RZ, 0xc0, !PT ;  /* 0x7fffffff1dff7812 */ /* 0x000fc600078ac0ff */
[----:B------:R-:W-:Y:S01]  /*0900*/  FADD R28, R25, R28 ;  /* 0x0000001c191c7221 */ /* 0x000fe20000000000 */
[----:B------:R-:W-:-:S08]  /*0910*/  IMAD.IADD R17, R33, 0x1, R31 ;  /* 0x0000000121117824 */ /* 0x000fd000078e021f */
[----:B0-----:R-:W-:Y:S02]  /*0920*/  @!P4 FSEL R28, R28, RZ, !P5 ;  /* 0x000000ff1c1cc208 */ /* 0x001fe40006800000 */
[----:B------:R-:W-:Y:S01]  /*0930*/  ISETP.LT.U32.AND P4, PT, R13, 0x32, !P0 ;  /* 0x000000320d00780c */ /* 0x000fe20004781070 */
[----:B------:R-:W-:Y:S02]  /*0940*/  IMAD.MOV.U32 R29, RZ, RZ, RZ ;  /* 0x000000ffff1d7224 */ /* 0x000fe400078e00ff */
[----:B------:R-:W-:-:S04]  /*0950*/  IMAD.WIDE R24, R17, R0, c[0x0][0x170] ;  /* 0x00005c0011187625 */ /* 0x000fc800078e0200 */
[----:B------:R-:W-:Y:S02]  /*0960*/  IMAD.MOV.U32 R33, RZ, RZ, RZ ;  /* 0x000000ffff217224 */ /* 0x000fe400078e00ff */
[----:B------:R-:W-:-:S04]  /*0970*/  IMAD.WIDE R16, R17, R0, c[0x0][0x180] ;  /* 0x0000600011107625 */ /* 0x000fc800078e0200 */
[----:B------:R-:W2:Y:S04]  /*0980*/  @P4 LDG.E R29, [R24.64] ;  /* 0x00000004181d4981 */ /* 0x000ea8000c1e1900 */
[----:B------:R-:W3:Y:S01]  /*0990*/  @P4 LDG.E R33, [R16.64] ;  /* 0x0000000410214981 */ /* 0x000ee2000c1e1900 */
[----:B------:R-:W-:Y:S01]  /*09a0*/  P2R R7, PR, RZ, 0x40 ;  /* 0x00000040ff077803 */ /* 0x000fe20000000000 */
[----:B------:R0:W1:Y:S02]  /*09b0*/  DSETP.GT.AND P6, PT, R14, R20, PT ;  /* 0x000000140e00722a */ /* 0x0000640003fc4000 */
[----:B0-----:R-:W-:Y:S01]  /*09c0*/  CS2R R14, SRZ ;  /* 0x00000000000e7805 */ /* 0x001fe2000001ff00 */
[----:B--2---:R-:W-:Y:S02]  /*09d0*/  SEL R29, R29, RZ, P4 ;  /* 0x000000ff1d1d7207 */ /* 0x004fe40002000000 */
[----:B---3--:R-:W-:-:S03]  /*09e0*/  SEL R34, R33, RZ, P4 ;  /* 0x000000ff21227207 */ /* 0x008fc60002000000 */
[----:B------:R-:W-:Y:S01]  /*09f0*/  FADD R29, R29, R32 ;  /* 0x000000201d1d7221 */ /* 0x000fe20000000000 */
[----:B------:R-:W-:-:S03]  /*0a00*/  LOP3.LUT R33, R3, 0x3, R6, 0xfe, !PT ;  /* 0x0000000303217812 */ /* 0x000fc600078efe06 */
[----:B------:R-:W-:-:S05]  /*0a10*/  FADD R29, R34, R29 ;  /* 0x0000001d221d7221 */ /* 0x000fca0000000000 */
[----:B-1----:R-:W-:Y:S02]  /*0a20*/  @!P6 FSEL R29, R29, RZ, !P5 ;  /* 0x000000ff1d1de208 */ /* 0x002fe40006800000 */
[----:B------:R-:W-:-:S13]  /*0a30*/  ISETP.GE.AND P5, PT, R33, c[0x0][0x198], PT ;  /* 0x0000660021007a0c */ /* 0x000fda0003fa6270 */
[----:B------:R-:W2:Y:S01]  /*0a40*/  @!P5 LDG.E.EL.64 R14, [R22.64] ;  /* 0x00000004160ed981 */ /* 0x000ea2000c2e1b00 */
[----:B------:R-:W-:Y:S01]  /*0a50*/  IMAD.HI R16, R33, 0x2fa0be83, RZ ;  /* 0x2fa0be8321107827 */ /* 0x000fe200078e02ff */
[----:B------:R-:W-:-:S03]  /*0a60*/  MOV R34, RZ ;  /* 0x000000ff00227202 */ /* 0x000fc60000000f00 */
[----:B------:R-:W-:Y:S02]  /*0a70*/  IMAD.MOV.U32 R35, RZ, RZ, RZ ;  /* 0x000000ffff237224 */ /* 0x000fe400078e00ff */
[----:B------:R-:W-:-:S06]  /*0a80*/  IMAD.MOV.U32 R32, RZ, RZ, RZ ;  /* 0x000000ffff207224 */ /* 0x000fcc00078e00ff */
[----:B------:R-:W3:Y:S01]  /*0a90*/  @!P5 LDG.E.EL R32, [R26.64] ;  /* 0x000000041a20d981 */ /* 0x000ee2000c2e1900 */
[----:B--2---:R-:W0:-:S06]  /*0aa0*/  DSETP.NAN.AND P6, PT, R14, R14, PT ;  /* 0x0000000e0e00722a */ /* 0x004e0c0003fc8000 */
[----:B0-----:R-:W-:Y:S02]  /*0ab0*/  FSEL R17, R14, RZ, P6 ;  /* 0x000000ff0e117208 */ /* 0x001fe40003000000 */
[----:B------:R-:W-:Y:S01]  /*0ac0*/  FSEL R25, R15, 3.140625, P6 ;  /* 0x404900000f197808 */ /* 0x000fe20003000000 */
[----:B------:R-:W0:-:S06]  /*0ad0*/  DSETP.GEU.AND P6, PT, R14, 50, PT ;  /* 0x404900000e00742a */ /* 0x000e0c0003fce000 */
[----:B0-----:R-:W-:Y:S02]  /*0ae0*/  FSEL R14, R14, R17, !P6 ;  /* 0x000000110e0e7208 */ /* 0x001fe40007000000 */
[----:B------:R-:W-:-:S04]  /*0af0*/  SHF.R.U32.HI R17, RZ, 0x1f, R16 ;  /* 0x0000001fff117819 */ /* 0x000fc80000011610 */
[----:B------:R-:W-:-:S05]  /*0b00*/  LEA.HI.SX32 R16, R16, R17, 0x1b ;  /* 0x0000001110107211 */ /* 0x000fca00078fdaff */
[----:B------:R-:W-:-:S04]  /*0b10*/  IMAD R33, R16, -0xac, R33 ;  /* 0xffffff5410217824 */ /* 0x000fc800078e0221 */
[----:B------:R-:W-:-:S04]  /*0b20*/  IMAD.IADD R17, R33, 0x1, R30 ;  /* 0x0000000121117824 */ /* 0x000fc800078e021e */
[----:B------:R-:W-:Y:S01]  /*0b30*/  IMAD.WIDE R22, R17, R0, c[0x0][0x170] ;  /* 0x00005c0011167625 */ /* 0x000fe200078e0200 */
[----:B------:R-:W-:-:S03]  /*0b40*/  FSEL R15, R15, R25, !P6 ;  /* 0x000000190f0f7208 */ /* 0x000fc60007000000 */
[-C--:B------:R-:W-:Y:S01]  /*0b50*/  IMAD.WIDE R16, R17, R0.reuse, c[0x0][0x180] ;  /* 0x0000600011107625 */ /* 0x080fe200078e0200 */
[----:B------:R0:W2:Y:S03]  /*0b60*/  @!P5 LDG.E R34, [R22.64] ;  /* 0x000000041622d981 */ /* 0x0000a6000c1e1900 */
[----:B------:R-:W-:Y:S01]  /*0b70*/  IMAD.MOV.U32 R30, RZ, RZ, RZ ;  /* 0x000000ffff1e7224 */ /* 0x000fe200078e00ff */
[----:B------:R1:W4:Y:S01]  /*0b80*/  @!P5 LDG.E R35, [R16.64] ;  /* 0x000000041023d981 */ /* 0x000322000c1e1900 */
[----:B------:R-:W-:-:S05]  /*0b90*/  IMAD.WIDE R24, R33, R0, c[0x0][0x178] ;  /* 0x00005e0021187625 */ /* 0x000fca00078e0200 */
[----:B------:R5:W4:Y:S01]  /*0ba0*/  @!P5 LDG.E.EL R30, [R24.64] ;  /* 0x00000004181ed981 */ /* 0x000b22000c2e1900 */
[----:B------:R0:W0:Y:S01]  /*0bb0*/  DSETP.GT.AND P6, PT, R14, R18, PT ;  /* 0x000000120e00722a */ /* 0x0000220003fc4000 */
[----:B------:R-:W-:Y:S02]  /*0bc0*/  P2R R10, PR, RZ, 0x2 ;  /* 0x00000002ff0a7803 */ /* 0x000fe40000000000 */
[----:B---3--:R-:W-:Y:S01]  /*0bd0*/  LOP3.LUT P1, RZ, R32, 0x7fffffff, RZ, 0xc0, !PT ;  /* 0x7fffffff20ff7812 */ /* 0x008fe2000782c0ff */
[----:B-1----:R-:W-:Y:S02]  /*0be0*/  IMAD.IADD R17, R33, 0x1, R31 ;  /* 0x0000000121117824 */ /* 0x002fe400078e021f */
[----:B0-----:R-:W-:Y:S02]  /*0bf0*/  IMAD.MOV.U32 R23, RZ, RZ, RZ ;  /* 0x000000ffff177224 */ /* 0x001fe400078e00ff */
[----:B------:R-:W-:-:S04]  /*0c00*/  IMAD.WIDE R18, R17, R0, c[0x0][0x170] ;  /* 0x00005c0011127625 */ /* 0x000fc800078e0200 */
[----:B-----5:R-:W-:Y:S02]  /*0c10*/  IMAD.MOV.U32 R24, RZ, RZ, RZ ;  /* 0x000000ffff187224 */ /* 0x020fe400078e00ff */
[----:B------:R-:W-:Y:S01]  /*0c20*/  IMAD.WIDE R16, R17, R0, c[0x0][0x180] ;  /* 0x0000600011107625 */ /* 0x000fe200078e0200 */
[----:B--2---:R-:W-:Y:S02]  /*0c30*/  SEL R37, R34, RZ, !P5 ;  /* 0x000000ff22257207 */ /* 0x004fe40006800000 */
[----:B----4-:R-:W-:-:S03]  /*0c40*/  SEL R35, R35, RZ, !P5 ;  /* 0x000000ff23237207 */ /* 0x010fc60006800000 */
[----:B------:R-:W-:-:S04]  /*0c50*/  FADD R22, R37, R30 ;  /* 0x0000001e25167221 */ /* 0x000fc80000000000 */
[----:B------:R-:W-:-:S05]  /*0c60*/  FADD R22, R35, R22 ;  /* 0x0000001623167221 */ /* 0x000fca0000000000 */
[----:B------:R-:W-:Y:S02]  /*0c70*/  @!P6 FSEL R22, R22, RZ, !P1 ;  /* 0x000000ff1616e208 */ /* 0x000fe40004800000 */
[----:B------:R-:W-:-:S13]  /*0c80*/  ISETP.LT.U32.AND P6, PT, R13, 0x32, !P5 ;  /* 0x000000320d00780c */ /* 0x000fda0006fc1070 */
[----:B------:R-:W2:Y:S04]  /*0c90*/  @P6 LDG.E R23, [R18.64] ;  /* 0x0000000412176981 */ /* 0x000ea8000c1e1900 */
[----:B------:R-:W3:Y:S01]  /*0ca0*/  @P6 LDG.E R24, [R16.64] ;  /* 0x0000000410186981 */ /* 0x000ee2000c1e1900 */
[----:B------:R-:W-:Y:S01]  /*0cb0*/  P2R R11, PR, RZ, 0x4 ;  /* 0x00000004ff0b7803 */ /* 0x000fe20000000000 */
[----:B------:R-:W0:Y:S01]  /*0cc0*/  DSETP.GT.AND P2, PT, R14, R20, PT ;  /* 0x000000140e00722a */ /* 0x000e220003f44000 */
[----:B------:R-:W-:Y:S02]  /*0cd0*/  LOP3.LUT R3, R3, 0x1f, R8, 0xf8, !PT ;  /* 0x0000001f03037812 */ /* 0x000fe400078ef808 */
[----:B------:R-:W-:Y:S02]  /*0ce0*/  FSEL R12, R12, RZ, P3 ;  /* 0x000000ff0c0c7208 */ /* 0x000fe40001800000 */
[----:B------:R-:W-:-:S02]  /*0cf0*/  FSEL R22, R22, RZ, !P5 ;  /* 0x000000ff16167208 */ /* 0x000fc40006800000 */
[----:B------:R-:W-:Y:S02]  /*0d00*/  FSEL R28, R28, RZ, !P0 ;  /* 0x000000ff1c1c7208 */ /* 0x000fe40004000000 */
[----:B------:R-:W-:-:S05]  /*0d10*/  FSEL R29, R29, RZ, P4 ;  /* 0x000000ff1d1d7208 */ /* 0x000fca0002000000 */
[----:B------:R-:W-:Y:S01]  /*0d20*/  FADD R28, R28, R29 ;  /* 0x0000001d1c1c7221 */ /* 0x000fe20000000000 */
[----:B--2---:R-:W-:Y:S02]  /*0d30*/  SEL R23, R23, RZ, P6 ;  /* 0x000000ff17177207 */ /* 0x004fe40003000000 */
[----:B---3--:R-:W-:-:S03]  /*0d40*/  SEL R13, R24, RZ, P6 ;  /* 0x000000ff180d7207 */ /* 0x008fc60003000000 */
[----:B------:R-:W-:-:S04]  /*0d50*/  FADD R30, R23, R30 ;  /* 0x0000001e171e7221 */ /* 0x000fc80000000000 */
[----:B------:R-:W-:-:S05]  /*0d60*/  FADD R30, R13, R30 ;  /* 0x0000001e0d1e7221 */ /* 0x000fca0000000000 */
[----:B0-----:R-:W-:Y:S02]  /*0d70*/  @!P2 FSEL R30, R30, RZ, !P1 ;  /* 0x000000ff1e1ea208 */ /* 0x001fe40004800000 */
[----:B------:R-:W-:-:S04]  /*0d80*/  ISETP.NE.AND P1, PT, R10, RZ, PT ;  /* 0x000000ff0a00720c */ /* 0x000fc80003f25270 */
[----:B------:R-:W-:Y:S01]  /*0d90*/  FSEL R13, R9, RZ, !P1 ;  /* 0x000000ff090d7208 */ /* 0x000fe20004800000 */
[----:B------:R-:W-:Y:S01]  /*0da0*/  IMAD.HI R9, R3, 0x2fa0be83, RZ ;  /* 0x2fa0be8303097827 */ /* 0x000fe200078e02ff */
[----:B------:R-:W-:Y:S02]  /*0db0*/  ISETP.NE.AND P2, PT, R11, RZ, PT ;  /* 0x000000ff0b00720c */ /* 0x000fe40003f45270 */
[----:B------:R-:W-:Y:S02]  /*0dc0*/  ISETP.GE.AND P1, PT, R3, c[0x0][0x198], PT ;  /* 0x0000660003007a0c */ /* 0x000fe40003f26270 */
[----:B------:R-:W-:Y:S02]  /*0dd0*/  SHF.R.U32.HI R10, RZ, 0x1f, R9 ;  /* 0x0000001fff0a7819 */ /* 0x000fe40000011609 */
[----:B------:R-:W-:Y:S02]  /*0de0*/  FSEL R15, R2, RZ, !P2 ;  /* 0x000000ff020f7208 */ /* 0x000fe40005000000 */
[----:B------:R-:W-:-:S02]  /*0df0*/  LEA.HI.SX32 R2, R9, R10, 0x1b ;  /* 0x0000000a09027211 */ /* 0x000fc400078fdaff */
[----:B------:R-:W-:Y:S01]  /*0e00*/  ISETP.NE.AND P2, PT, R7, RZ, PT ;  /* 0x000000ff0700720c */ /* 0x000fe20003f45270 */
[----:B------:R-:W-:Y:S02]  /*0e10*/  IMAD.MOV.U32 R7, RZ, RZ, RZ ;  /* 0x000000ffff077224 */ /* 0x000fe400078e00ff */
[----:B------:R-:W-:-:S05]  /*0e20*/  IMAD.WIDE R10, R2, R0, c[0x0][0x188] ;  /* 0x00006200020a7625 */ /* 0x000fca00078e0200 */
[----:B------:R0:W2:Y:S01]  /*0e30*/  @!P1 LDG.E.EL R7, [R10.64] ;  /* 0x000000040a079981 */ /* 0x0000a2000c2e1900 */
[----:B------:R-:W-:Y:S01]  /*0e40*/  FSEL R14, R5, RZ, P2 ;  /* 0x000000ff050e7208 */ /* 0x000fe20001000000 */
[----:B------:R-:W-:Y:S01]  /*0e50*/  FADD R12, R15, R12 ;  /* 0x0000000c0f0c7221 */ /* 0x000fe20000000000 */
[----:B------:R-:W-:-:S03]  /*0e60*/  FSEL R5, R30, RZ, P6 ;  /* 0x000000ff1e057208 */ /* 0x000fc60003000000 */
[----:B------:R-:W-:Y:S02]  /*0e70*/  FADD R13, R13, R14 ;  /* 0x0000000e0d0d7221 */ /* 0x000fe40000000000 */
[----:B------:R-:W-:-:S03]  /*0e80*/  FADD R22, R22, R5 ;  /* 0x0000000516167221 */ /* 0x000fc60000000000 */
[----:B0-----:R-:W0:Y:S04]  /*0e90*/  SHFL.BFLY PT, R10, R13, 0x10, 0x1f ;  /* 0x0e001f000d0a7f89 */ /* 0x001e2800000e0000 */
[----:B------:R-:W1:Y:S04]  /*0ea0*/  SHFL.BFLY PT, R5, R12, 0x10, 0x1f ;  /* 0x0e001f000c057f89 */ /* 0x000e6800000e0000 */
[----:B------:R-:W3:Y:S04]  /*0eb0*/  SHFL.BFLY PT, R17, R22, 0x10, 0x1f ;  /* 0x0e001f0016117f89 */ /* 0x000ee800000e0000 */
[----:B------:R-:W4:Y:S01]  /*0ec0*/  SHFL.BFLY PT, R9, R28, 0x10, 0x1f ;  /* 0x0e001f001c097f89 */ /* 0x000f2200000e0000 */
[----:B0-----:R-:W-:Y:S01]  /*0ed0*/  FADD R10, R13, R10 ;  /* 0x0000000a0d0a7221 */ /* 0x001fe20000000000 */
[----:B-1----:R-:W-:-:S04]  /*0ee0*/  FADD R11, R12, R5 ;  /* 0x000000050c0b7221 */ /* 0x002fc80000000000 */
[----:B------:R-:W0:Y:S01]  /*0ef0*/  SHFL.BFLY PT, R5, R10, 0x8, 0x1f ;  /* 0x0d001f000a057f89 */ /* 0x000e2200000e0000 */
[----:B---3--:R-:W-:-:S03]  /*0f00*/  FADD R17, R22, R17 ;  /* 0x0000001116117221 */ /* 0x008fc60000000000 */
[----:B------:R-:W1:Y:S01]  /*0f10*/  SHFL.BFLY PT, R14, R11, 0x8, 0x1f ;  /* 0x0d001f000b0e7f89 */ /* 0x000e6200000e0000 */
[----:B----4-:R-:W-:-:S03]  /*0f20*/  FADD R15, R28, R9 ;  /* 0x000000091c0f7221 */ /* 0x010fc60000000000 */
[----:B------:R-:W3:Y:S04]  /*0f30*/  SHFL.BFLY PT, R18, R17, 0x8, 0x1f ;  /* 0x0d001f0011127f89 */ /* 0x000ee800000e0000 */
[----:B------:R-:W4:Y:S01]  /*0f40*/  SHFL.BFLY PT, R16, R15, 0x8, 0x1f ;  /* 0x0d001f000f107f89 */ /* 0x000f2200000e0000 */
[----:B------:R-:W-:Y:S02]  /*0f50*/  LOP3.LUT R9, R8, 0x1f, RZ, 0xc0, !PT ;  /* 0x0000001f08097812 */ /* 0x000fe400078ec0ff */
[----:B------:R-:W-:Y:S02]  /*0f60*/  LOP3.LUT R12, R6, 0x3, RZ, 0xfc, !PT ;  /* 0x00000003060c7812 */ /* 0x000fe400078efcff */
[----:B------:R-:W-:Y:S01]  /*0f70*/  ISETP.GE.U32.AND P0, PT, R9, 0x8, PT ;  /* 0x000000080900780c */ /* 0x000fe20003f06070 */
[----:B0-----:R-:W-:Y:S01]  /*0f80*/  FADD R25, R10, R5 ;  /* 0x000000050a197221 */ /* 0x001fe20000000000 */
[----:B------:R-:W-:-:S02]  /*0f90*/  SHF.R.U32.HI R5, RZ, 0x5, R8 ;  /* 0x00000005ff057819 */ /* 0x000fc40000011608 */
[C---:B------:R-:W-:Y:S01]  /*0fa0*/  LOP3.LUT R10, R6.reuse, 0x1, RZ, 0xfc, !PT ;  /* 0x00000001060a7812 */ /* 0x040fe200078efcff */
[----:B-1----:R-:W-:Y:S01]  /*0fb0*/  FADD R20, R11, R14 ;  /* 0x0000000e0b147221 */ /* 0x002fe20000000000 */
[----:B------:R-:W-:Y:S02]  /*0fc0*/  SGXT.U32 R5, R5, 0x3 ;  /* 0x000000030505781a */ /* 0x000fe40000000000 */
[C---:B------:R-:W-:Y:S01]  /*0fd0*/  LOP3.LUT R11, R6.reuse, 0x2, RZ, 0xfc, !PT ;  /* 0x00000002060b7812 */ /* 0x040fe200078efcff */
[----:B---3--:R-:W-:Y:S01]  /*0fe0*/  FADD R29, R17, R18 ;  /* 0x00000012111d7221 */ /* 0x008fe20000000000 */
[----:B------:R-:W-:Y:S01]  /*0ff0*/  SHF.L.U32 R17, R6, 0x5, RZ ;  /* 0x0000000506117819 */ /* 0x000fe200000006ff */
[----:B------:R-:W-:Y:S01]  /*1000*/  IMAD.SHL.U32 R6, R5, 0x4, RZ ;  /* 0x0000000405067824 */ /* 0x000fe200078e00ff */
[----:B------:R-:W-:Y:S01]  /*1010*/  ISETP.GE.AND P2, PT, R8, 0x100, PT ;  /* 0x000001000800780c */ /* 0x000fe20003f46270 */
[----:B------:R-:W-:Y:S01]  /*1020*/  IMAD.SHL.U32 R13, R10, 0x20, RZ ;  /* 0x000000200a0d7824 */ /* 0x000fe200078e00ff */
[----:B----4-:R-:W-:Y:S01]  /*1030*/  FADD R27, R15, R16 ;  /* 0x000000100f1b7221 */ /* 0x010fe20000000000 */
[----:B------:R-:W-:-:S02]  /*1040*/  IMAD.SHL.U32 R19, R11, 0x20, RZ ;  /* 0x000000200b137824 */ /* 0x000fc400078e00ff */
[----:B------:R-:W-:Y:S01]  /*1050*/  IMAD.SHL.U32 R15, R12, 0x20, RZ ;  /* 0x000000200c0f7824 */ /* 0x000fe200078e00ff */
[-C--:B------:R-:W-:Y:S02]  /*1060*/  LOP3.LUT R10, R17, R6.reuse, RZ, 0xfc, !PT ;  /* 0x00000006110a7212 */ /* 0x080fe400078efcff */
[-C--:B------:R-:W-:Y:S02]  /*1070*/  LOP3.LUT R11, R13, R6.reuse, RZ, 0xfc, !PT ;  /* 0x000000060d0b7212 */ /* 0x080fe400078efcff */
[-C--:B------:R-:W-:Y:S02]  /*1080*/  LOP3.LUT R12, R19, R6.reuse, RZ, 0xfc, !PT ;  /* 0x00000006130c7212 */ /* 0x080fe400078efcff */
[----:B------:R-:W-:Y:S01]  /*1090*/  LOP3.LUT R6, R15, R6, RZ, 0xfc, !PT ;  /* 0x000000060f067212 */ /* 0x000fe200078efcff */
[----:B------:R-:W-:Y:S04]  /*10a0*/  @!P0 STS [R10], R25 ;  /* 0x000000190a008388 */ /* 0x000fe80000000800 */
[----:B------:R-:W-:Y:S04]  /*10b0*/  @!P0 STS [R11], R20 ;  /* 0x000000140b008388 */ /* 0x000fe80000000800 */
[----:B------:R-:W-:Y:S04]  /*10c0*/  @!P0 STS [R12], R27 ;  /* 0x0000001b0c008388 */ /* 0x000fe80000000800 */
[----:B------:R-:W-:Y:S04]  /*10d0*/  @!P0 STS [R6], R29 ;  /* 0x0000001d06008388 */ /* 0x000fe80000000800 */
[----:B------:R-:W-:Y:S06]  /*10e0*/  BAR.SYNC 0x0 ;  /* 0x0000000000007b1d */ /* 0x000fec0000000000 */
[----:B------:R-:W0:Y:S04]  /*10f0*/  @!P2 LDS R4, [R8.X4] ;  /* 0x000000000804a984 */ /* 0x000e280000004800 */
[----:B0-----:R-:W0:Y:S02]  /*1100*/  SHFL.BFLY PT, R21, R4, 0x4, 0x1f ;  /* 0x0c801f0004157f89 */ /* 0x001e2400000e0000 */
[----:B0-----:R-:W-:-:S05]  /*1110*/  FADD R21, R4, R21 ;  /* 0x0000001504157221 */ /* 0x001fca0000000000 */
[----:B------:R-:W0:Y:S01]  /*1120*/  SHFL.BFLY PT, R14, R21, 0x2, 0x1f ;  /* 0x0c401f00150e7f89 */ /* 0x000e2200000e0000 */
[----:B------:R-:W-:Y:S01]  /*1130*/  LOP3.LUT P0, RZ, R8, 0x7, RZ, 0xc0, !PT ;  /* 0x0000000708ff7812 */ /* 0x000fe2000780c0ff */
[----:B0-----:R-:W-:-:S05]  /*1140*/  FADD R16, R21, R14 ;  /* 0x0000000e15107221 */ /* 0x001fca0000000000 */
[----:B------:R-:W0:Y:S01]  /*1150*/  SHFL.BFLY PT, R23, R16, 0x1, 0x1f ;  /* 0x0c201f0010177f89 */ /* 0x000e2200000e0000 */
[----:B------:R-:W-:Y:S01]  /*1160*/  ISETP.LT.AND P0, PT, R8, 0x100, !P0 ;  /* 0x000001000800780c */ /* 0x000fe20004701270 */
[----:B0-----:R-:W-:-:S12]  /*1170*/  FADD R23, R16, R23 ;  /* 0x0000001710177221 */ /* 0x001fd80000000000 */
[----:B------:R-:W-:Y:S04]  /*1180*/  @P0 STS [R8.X4], R23 ;  /* 0x0000001708000388 */ /* 0x000fe80000004800 */
[----:B------:R-:W-:Y:S06]  /*1190*/  BAR.SYNC 0x0 ;  /* 0x0000000000007b1d */ /* 0x000fec0000000000 */
[----:B------:R-:W-:Y:S04]  /*11a0*/  LDS R12, [R17] ;  /* 0x00000000110c7984 */ /* 0x000fe80000000800 */
[----:B------:R-:W-:Y:S04]  /*11b0*/  LDS R13, [R13] ;  /* 0x000000000d0d7984 */ /* 0x000fe80000000800 */
[----:B------:R-:W-:Y:S04]  /*11c0*/  LDS R14, [R19] ;  /* 0x00000000130e7984 */ /* 0x000fe80000000800 */
[----:B------:R-:W0:Y:S01]  /*11d0*/  LDS R15, [R15] ;  /* 0x000000000f0f7984 */ /* 0x000e220000000800 */
[----:B------:R-:W-:-:S05]  /*11e0*/  IMAD.SHL.U32 R4, R8, 0x10, RZ ;  /* 0x0000001008047824 */ /* 0x000fca00078e00ff */
[----:B------:R-:W-:Y:S01]  /*11f0*/  LOP3.LUT R4, R4, 0x70, RZ, 0xe2, !PT ;  /* 0x0000007004047812 */ /* 0x000fe200078ee2ff */
[----:B------:R-:W-:Y:S06]  /*1200*/  BAR.SYNC 0x0 ;  /* 0x0000000000007b1d */ /* 0x000fec0000000000 */
[----:B------:R-:W-:Y:S01]  /*1210*/  IMAD.MOV.U32 R6, RZ, RZ, 0x3e800000 ;  /* 0x3e800000ff067424 */ /* 0x000fe200078e00ff */
[C---:B--2---:R-:W-:Y:S01]  /*1220*/  FSETP.GT.AND P0, PT, |R7|.reuse, 8.50705917302346158658e+37, PT ;  /* 0x7e8000000700780b */ /* 0x044fe20003f04200 */
[----:B0-----:R-:W-:Y:S04]  /*1230*/  STS.128 [R4], R12 ;  /* 0x0000000c04007388 */ /* 0x001fe80000000c00 */
[----:B------:R-:W-:Y:S06]  /*1240*/  BAR.SYNC 0x0 ;  /* 0x0000000000007b1d */ /* 0x000fec0000000000 */
[----:B------:R-:W0:Y:S01]  /*1250*/  LDS R9, [R9.X4] ;  /* 0x0000000009097984 */ /* 0x000e220000004800 */
[C---:B------:R-:W-:Y:S01]  /*1260*/  FSETP.GEU.AND P2, PT, |R7|.reuse, 1.175494350822287508e-38, PT ;  /* 0x008000000700780b */ /* 0x040fe20003f4e200 */
[----:B------:R-:W-:Y:S01]  /*1270*/  @P0 FMUL R7, R7, 0.25 ;  /* 0x3e80000007070820 */ /* 0x000fe20000400000 */
[----:B------:R-:W-:-:S11]  /*1280*/  ISETP.EQ.AND P1, PT, R5, RZ, !P1 ;  /* 0x000000ff0500720c */ /* 0x000fd60004f22270 */
[----:B------:R-:W-:-:S06]  /*1290*/  @!P2 FMUL R7, R7, 16777216 ;  /* 0x4b8000000707a820 */ /* 0x000fcc0000400000 */
[----:B------:R-:W1:Y:S01]  /*12a0*/  MUFU.RCP R7, R7 ;  /* 0x0000000700077308 */ /* 0x000e620000001000 */
[----:B------:R-:W-:Y:S01]  /*12b0*/  FSEL R6, R6, 1, P0 ;  /* 0x3f80000006067808 */ /* 0x000fe20000000000 */
[----:B------:R-:W-:-:S04]  /*12c0*/  IMAD R3, R2, -0xac, R3 ;  /* 0xffffff5402037824 */ /* 0x000fc800078e0203 */
[----:B------:R-:W-:Y:S01]  /*12d0*/  @!P2 FMUL R6, R6, 16777216 ;  /* 0x4b8000000606a820 */ /* 0x000fe20000400000 */
[----:B------:R-:W-:-:S04]  /*12e0*/  IMAD R3, R2, 0x750, R3 ;  /* 0x0000075002037824 */ /* 0x000fc800078e0203 */
[----:B------:R-:W-:Y:S01]  /*12f0*/  IMAD.WIDE R2, R3, R0, c[0x0][0x190] ;  /* 0x0000640003027625 */ /* 0x000fe200078e0200 */
[----:B-1----:R-:W-:-:S04]  /*1300*/  FMUL R6, R7, R6 ;  /* 0x0000000607067220 */ /* 0x002fc80000400000 */
[----:B0-----:R-:W-:Y:S01]  /*1310*/  FMUL R9, R9, R6 ;  /* 0x0000000609097220 */ /* 0x001fe20000400000 */
[----:B------:R-:W-:Y:S06]  /*1320*/  @!P1 EXIT ;  /* 0x000000000000994d */ /* 0x000fec0003800000 */
[----:B------:R-:W-:Y:S01]  /*1330*/  STG.E [R2.64], R9 ;  /* 0x0000000902007986 */ /* 0x000fe2000c101904 */
[----:B------:R-:W-:Y:S05]  /*1340*/  EXIT ;  /* 0x000000000000794d */ /* 0x000fea0003800000 */
.L_x_0:
[----:B------:R-:W-:-:S00]  /*1350*/  BRA `(.L_x_0) ;  /* 0xfffffff000007947 */ /* 0x000fc0000383ffff */
[----:B------:R-:W-:-:S00]  /*1360*/  NOP ;  /* 0x0000000000007918 */ /* 0x000fc00000000000 */
        /* <DEDUP_REMOVED lines=9> */
.L_x_1:


//--------------------- .nv.shared.triton_        --------------------------
	.section	.nv.shared.triton_,"aw",@nobits
	.align	16
